//
// Generated by NVIDIA NVVM Compiler
//
// Compiler Build ID: CL-36424714
// Cuda compilation tools, release 13.0, V13.0.88
// Based on NVVM 20.0.0
//

.version 9.0
.target sm_100
.address_size 64

	// .globl	_Z11test_printfv
.extern .func  (.param .b32 func_retval0) vprintf
(
	.param .b64 vprintf_param_0,
	.param .b64 vprintf_param_1
)
;
.global .align 1 .b8 $str[41] = {37, 115, 32, 40, 37, 100, 44, 32, 37, 100, 44, 32, 37, 100, 41, 44, 32, 98, 108, 111, 99, 107, 73, 100, 32, 61, 32, 40, 37, 100, 44, 32, 37, 100, 44, 32, 37, 100, 41, 10};
.global .align 1 .b8 $str$1[11] = {116, 104, 114, 101, 97, 100, 73, 100, 32, 61};

.visible .entry _Z11test_printfv()
{
	.local .align 16 .b8 	__local_depot0[32];
	.reg .b64 	%SP;
	.reg .b64 	%SPL;
	.reg .b32 	%r<9>;
	.reg .b64 	%rd<7>;

	mov.u64 	%SPL, __local_depot0;
	cvta.local.u64 	%SP, %SPL;
	add.u64 	%rd1, %SP, 0;
	add.u64 	%rd2, %SPL, 0;
	mov.u32 	%r1, %tid.x;
	mov.u32 	%r2, %tid.y;
	mov.u32 	%r3, %tid.z;
	mov.u32 	%r4, %ctaid.x;
	mov.u32 	%r5, %ctaid.y;
	mov.u32 	%r6, %ctaid.z;
	mov.u64 	%rd3, $str$1;
	cvta.global.u64 	%rd4, %rd3;
	st.local.u64 	[%rd2], %rd4;
	st.local.v2.u32 	[%rd2+8], {%r1, %r2};
	st.local.v4.u32 	[%rd2+16], {%r3, %r4, %r5, %r6};
	mov.u64 	%rd5, $str;
	cvta.global.u64 	%rd6, %rd5;
	{ // callseq 0, 0
	.param .b64 param0;
	st.param.b64 	[param0], %rd6;
	.param .b64 param1;
	st.param.b64 	[param1], %rd1;
	.param .b32 retval0;
	call.uni (retval0), 
	vprintf, 
	(
	param0, 
	param1
	);
	ld.param.b32 	%r7, [retval0];
	} // callseq 0
	ret;

}


// ===== COMPILED SASS (sm_100) =====

	.target	sm_100

	.elftype	@"ET_EXEC"


//--------------------- .note.nv.tkinfo           --------------------------
	.section	.note.nv.tkinfo,"",@"SHT_NOTE"
	.sectionflags	@"SHF_NOTE_NV_TKINFO"
	.tkinfo
        /*0018*/ 	.word	0x00000002
        /*0030*/ 	.string	""
        /*0030*/ 	.string	"ptxas"
        /*0030*/ 	.string	"Cuda compilation tools, release 13.0, V13.0.88"
        /*0030*/ 	.string	"Build cuda_13.0.r13.0/compiler.36424714_0"
        /*0030*/ 	.string	"-arch sm_100 -m 64 "



//--------------------- .note.nv.cuinfo           --------------------------
	.section	.note.nv.cuinfo,"",@"SHT_NOTE"
	.sectionflags	@"SHF_NOTE_NV_CUINFO"
        /*0018*/ 	.short	0x0002
        /*001a*/ 	.short	0x0064
        /*001c*/ 	.short	0x0082
	.zero		2


//--------------------- .nv.info                  --------------------------
	.section	.nv.info,"",@"SHT_CUDA_INFO"
	.align	4


	//----- nvinfo : EIATTR_REGCOUNT
	.align		4
        /*0000*/ 	.byte	0x04, 0x2f
        /*0002*/ 	.short	(.L_3 - .L_2)
	.align		4
.L_2:
        /*0004*/ 	.word	index@(_Z11test_printfv)
        /*0008*/ 	.word	0x00000018


	//----- nvinfo : EIATTR_FRAME_SIZE
	.align		4
.L_3:
        /*000c*/ 	.byte	0x04, 0x11
        /*000e*/ 	.short	(.L_5 - .L_4)
	.align		4
.L_4:
        /*0010*/ 	.word	index@(_Z11test_printfv)
        /*0014*/ 	.word	0x00000020


	//----- nvinfo : EIATTR_MIN_STACK_SIZE
	.align		4
.L_5:
        /*0018*/ 	.byte	0x04, 0x12
        /*001a*/ 	.short	(.L_7 - .L_6)
	.align		4
.L_6:
        /*001c*/ 	.word	index@(_Z11test_printfv)
        /*0020*/ 	.word	0x00000020
.L_7:


//--------------------- .nv.compat                --------------------------
	.section	.nv.compat,"",@"SHT_CUDA_COMPAT_INFO"
	.align	4
        /*0000*/ 	.byte	0x02, 0x09, 0x00, 0x00, 0x02, 0x02, 0x01, 0x00, 0x02, 0x05, 0x05, 0x00, 0x03, 0x07, 0x01, 0x01
        /*0010*/ 	.byte	0x02, 0x03, 0x00, 0x00, 0x02, 0x06, 0x01, 0x00, 0x04, 0x0b, 0x08, 0x00, 0x09, 0x00, 0x00, 0x00
        /*0020*/ 	.byte	0x00, 0x00, 0x00, 0x00


//--------------------- .nv.info._Z11test_printfv --------------------------
	.section	.nv.info._Z11test_printfv,"",@"SHT_CUDA_INFO"
	.sectionflags	@""
	.align	4


	//----- nvinfo : EIATTR_CUDA_API_VERSION
	.align		4
        /*0000*/ 	.byte	0x04, 0x37
        /*0002*/ 	.short	(.L_9 - .L_8)
.L_8:
        /*0004*/ 	.word	0x00000082


	//----- nvinfo : EIATTR_SPARSE_MMA_MASK
	.align		4
.L_9:
        /*0008*/ 	.byte	0x03, 0x50
        /*000a*/ 	.short	0x0000


	//----- nvinfo : EIATTR_MAXREG_COUNT
	.align		4
        /*000c*/ 	.byte	0x03, 0x1b
        /*000e*/ 	.short	0x00ff


	//----- nvinfo : EIATTR_EXTERNS
	.align		4
        /*0010*/ 	.byte	0x04, 0x0f
        /*0012*/ 	.short	(.L_11 - .L_10)


	//   ....[0]....
	.align		4
.L_10:
        /*0014*/ 	.word	index@(vprintf)


	//----- nvinfo : EIATTR_MERCURY_ISA_VERSION
	.align		4
.L_11:
        /*0018*/ 	.byte	0x03, 0x5f
        /*001a*/ 	.short	0x0101


	//----- nvinfo : EIATTR_VRC_CTA_INIT_COUNT
	.align		4
        /*001c*/ 	.byte	0x02, 0x4a
	.zero		1
	.zero		1


	//----- nvinfo : EIATTR_SYSCALL_OFFSETS
	.align		4
        /*0020*/ 	.byte	0x04, 0x46
        /*0022*/ 	.short	(.L_13 - .L_12)


	//   ....[0]....
.L_12:
        /*0024*/ 	.word	0x00000160


	//----- nvinfo : EIATTR_EXIT_INSTR_OFFSETS
	.align		4
.L_13:
        /*0028*/ 	.byte	0x04, 0x1c
        /*002a*/ 	.short	(.L_15 - .L_14)


	//   ....[0]....
.L_14:
        /*002c*/ 	.word	0x00000170


	//----- nvinfo : EIATTR_SW_WAR
	.align		4
.L_15:
        /*0030*/ 	.byte	0x04, 0x36
        /*0032*/ 	.short	(.L_17 - .L_16)
.L_16:
        /*0034*/ 	.word	0x00000008
.L_17:


//--------------------- .nv.callgraph             --------------------------
	.section	.nv.callgraph,"",@"SHT_CUDA_CALLGRAPH"
	.align	4
	.sectionentsize	8
	.align		4
        /*0000*/ 	.word	0x00000000
	.align		4
        /*0004*/ 	.word	0xffffffff
	.align		4
        /*0008*/ 	.word	index@(_Z11test_printfv)
	.align		4
        /*000c*/ 	.word	index@(vprintf)
	.align		4
        /*0010*/ 	.word	0x00000000
	.align		4
        /*0014*/ 	.word	0xfffffffe
	.align		4
        /*0018*/ 	.word	0x00000000
	.align		4
        /*001c*/ 	.word	0xfffffffd
	.align		4
        /*0020*/ 	.word	0x00000000
	.align		4
        /*0024*/ 	.word	0xfffffffc


//--------------------- .nv.constant4             --------------------------
	.section	.nv.constant4,"a",@progbits
	.align	8
	.align		8
.nv.constant4:
        /*0000*/ 	.dword	vprintf
	.align		8
        /*0008*/ 	.dword	$str
	.align		8
        /*0010*/ 	.dword	$str$1


//--------------------- .text._Z11test_printfv    --------------------------
	.section	.text._Z11test_printfv,"ax",@progbits
	.align	128
        .global         _Z11test_printfv
        .type           _Z11test_printfv,@function
        .size           _Z11test_printfv,(.L_x_2 - _Z11test_printfv)
        .other          _Z11test_printfv,@"STO_CUDA_ENTRY STV_DEFAULT"
_Z11test_printfv:
.text._Z11test_printfv:
[----:B------:R-:W0:Y:S01]  /*0000*/  LDC R1, c[0x0][0x37c] ;  /* 0x0000df00ff017b82 */ /* 0x000e220000000800 */
[----:B------:R-:W1:Y:S07]  /*0010*/  S2R R12, SR_TID.Z ;  /* 0x00000000000c7919 */ /* 0x000e6e0000002300 */
[----:B------:R-:W2:Y:S01]  /*0020*/  LDC.64 R10, c[0x4][0x10] ;  /* 0x01000400ff0a7b82 */ /* 0x000ea20000000a00 */
[----:B0-----:R-:W-:Y:S01]  /*0030*/  VIADD R1, R1, 0xffffffe0 ;  /* 0xffffffe001017836 */ /* 0x001fe20000000000 */
[----:B------:R-:W-:Y:S01]  /*0040*/  MOV R0, 0x0 ;  /* 0x0000000000007802 */ /* 0x000fe20000000f00 */
[----:B------:R-:W1:Y:S01]  /*0050*/  S2R R13, SR_CTAID.X ;  /* 0x00000000000d7919 */ /* 0x000e620000002500 */
[----:B------:R-:W0:Y:S01]  /*0060*/  LDCU UR4, c[0x0][0x2f8] ;  /* 0x00005f00ff0477ac */ /* 0x000e220008000800 */
[----:B------:R-:W1:Y:S03]  /*0070*/  S2R R14, SR_CTAID.Y ;  /* 0x00000000000e7919 */ /* 0x000e660000002600 */
[----:B------:R3:W4:Y:S01]  /*0080*/  LDC.64 R2, c[0x4][R0] ;  /* 0x0100000000027b82 */ /* 0x0007220000000a00 */
[----:B------:R-:W5:Y:S01]  /*0090*/  LDCU.64 UR6, c[0x4][0x8] ;  /* 0x01000100ff0677ac */ /* 0x000f620008000a00 */
[----:B------:R-:W1:Y:S01]  /*00a0*/  S2R R15, SR_CTAID.Z ;  /* 0x00000000000f7919 */ /* 0x000e620000002700 */
[----:B------:R-:W3:Y:S01]  /*00b0*/  LDCU UR5, c[0x0][0x2fc] ;  /* 0x00005f80ff0577ac */ /* 0x000ee20008000800 */
[----:B------:R-:W1:Y:S01]  /*00c0*/  S2R R8, SR_TID.X ;  /* 0x0000000000087919 */ /* 0x000e620000002100 */
[----:B------:R-:W1:Y:S01]  /*00d0*/  S2R R9, SR_TID.Y ;  /* 0x0000000000097919 */ /* 0x000e620000002200 */
[----:B0-----:R-:W-:Y:S01]  /*00e0*/  IADD3 R6, P0, PT, R1, UR4, RZ ;  /* 0x0000000401067c10 */ /* 0x001fe2000ff1e0ff */
[----:B--2---:R0:W-:Y:S01]  /*00f0*/  STL.64 [R1], R10 ;  /* 0x0000000a01007387 */ /* 0x0041e20000100a00 */
[----:B-----5:R-:W-:Y:S01]  /*0100*/  IMAD.U32 R4, RZ, RZ, UR6 ;  /* 0x00000006ff047e24 */ /* 0x020fe2000f8e00ff */
[----:B------:R-:W-:-:S02]  /*0110*/  MOV R5, UR7 ;  /* 0x0000000700057c02 */ /* 0x000fc40008000f00 */
[----:B---3--:R-:W-:Y:S01]  /*0120*/  IMAD.X R7, RZ, RZ, UR5, P0 ;  /* 0x00000005ff077e24 */ /* 0x008fe200080e06ff */
[----:B-1----:R0:W-:Y:S04]  /*0130*/  STL.128 [R1+0x10], R12 ;  /* 0x0000100c01007387 */ /* 0x0021e80000100c00 */
[----:B------:R0:W-:Y:S03]  /*0140*/  STL.64 [R1+0x8], R8 ;  /* 0x0000080801007387 */ /* 0x0001e60000100a00 */
[----:B------:R-:W-:-:S07]  /*0150*/  LEPC R20, `(.L_x_0) ;  /* 0x000000001014794e */ /* 0x000fce0000000000 */
[----:B0---4-:R-:W-:Y:S05]  /*0160*/  CALL.ABS.NOINC R2 ;  /* 0x0000000002007343 */ /* 0x011fea0003c00000 */
.L_x_0:
[----:B------:R-:W-:Y:S05]  /*0170*/  EXIT ;  /* 0x000000000000794d */ /* 0x000fea0003800000 */
.L_x_1:
[----:B------:R-:W-:-:S00]  /*0180*/  BRA `(.L_x_1) ;  /* 0xfffffffc00fc7947 */ /* 0x000fc0000383ffff */
[----:B------:R-:W-:-:S00]  /*0190*/  NOP ;  /* 0x0000000000007918 */ /* 0x000fc00000000000 */
        /* <DEDUP_REMOVED lines=14> */
.L_x_2:


//--------------------- .nv.global.init           --------------------------
	.section	.nv.global.init,"aw",@progbits
.nv.global.init:
	.type		$str$1,@object
	.size		$str$1,($str - $str$1)
$str$1:
        /*0000*/ 	.byte	0x74, 0x68, 0x72, 0x65, 0x61, 0x64, 0x49, 0x64, 0x20, 0x3d, 0x00
	.type		$str,@object
	.size		$str,(.L_0 - $str)
$str:
        /*000b*/ 	.byte	0x25, 0x73, 0x20, 0x28, 0x25, 0x64, 0x2c, 0x20, 0x25, 0x64, 0x2c, 0x20, 0x25, 0x64, 0x29, 0x2c
        /*001b*/ 	.byte	0x20, 0x62, 0x6c, 0x6f, 0x63, 0x6b, 0x49, 0x64, 0x20, 0x3d, 0x20, 0x28, 0x25, 0x64, 0x2c, 0x20
        /*002b*/ 	.byte	0x25, 0x64, 0x2c, 0x20, 0x25, 0x64, 0x29, 0x0a, 0x00
.L_0:


//--------------------- .nv.shared.reserved.0     --------------------------
	.section	.nv.shared.reserved.0,"aw",@nobits
	.weak		__nv_reservedSMEM_offset_0_alias
	.size		__nv_reservedSMEM_offset_0_alias, 0, 64
	.other		__nv_reservedSMEM_offset_0_alias,@"STO_CUDA_RESERVED_SHARED STV_DEFAULT"
__nv_reservedSMEM_offset_0_alias:
	.zero		0
	.zero		64


//--------------------- .nv.constant0._Z11test_printfv --------------------------
	.section	.nv.constant0._Z11test_printfv,"a",@progbits
	.sectionflags	@""
	.align	4
.nv.constant0._Z11test_printfv:
	.zero		896


//--------------------- SYMBOLS --------------------------

	.type		.nv.reservedSmem.offset0,@object
	.size		.nv.reservedSmem.offset0,0x4
	.type		vprintf,@function
